	.headerflags	@"EF_CUDA_TEXMODE_UNIFIED EF_CUDA_64BIT_ADDRESS EF_CUDA_ACCELERATORS EF_CUDA_SM90 EF_CUDA_VIRTUAL_SM(EF_CUDA_SM90)"
	.elftype	@"ET_EXEC"


//--------------------- .nv.info                  --------------------------
	.section	.nv.info,"",@"SHT_CUDA_INFO"
	.align	4


	//----- nvinfo : EIATTR_REGCOUNT
	.align		4
        /*0000*/ 	.byte	0x04, 0x2f
        /*0002*/ 	.short	(.L_3 - .L_2)
	.align		4
.L_2:
        /*0004*/ 	.word	index@(triton_poi_fused__native_batch_norm_legit_no_training_relu_20)
        /*0008*/ 	.word	0x00000016


	//----- nvinfo : EIATTR_MIN_STACK_SIZE
	.align		4
.L_3:
        /*000c*/ 	.byte	0x04, 0x12
        /*000e*/ 	.short	(.L_5 - .L_4)
	.align		4
.L_4:
        /*0010*/ 	.word	index@(triton_poi_fused__native_batch_norm_legit_no_training_relu_20)
        /*0014*/ 	.word	0x00000000


	//----- nvinfo : EIATTR_FRAME_SIZE
	.align		4
.L_5:
        /*0018*/ 	.byte	0x04, 0x11
        /*001a*/ 	.short	(.L_7 - .L_6)
	.align		4
.L_6:
        /*001c*/ 	.word	index@(triton_poi_fused__native_batch_norm_legit_no_training_relu_20)
        /*0020*/ 	.word	0x00000000


	//----- nvinfo : EIATTR_MIN_STACK_SIZE
	.align		4
.L_7:
        /*0024*/ 	.byte	0x04, 0x12
        /*0026*/ 	.short	(.L_9 - .L_8)
	.align		4
.L_8:
        /*0028*/ 	.word	index@(triton_poi_fused__native_batch_norm_legit_no_training_relu_20)
        /*002c*/ 	.word	0x00000000
.L_9:


//--------------------- .nv.info.triton_poi_fused__native_batch_norm_legit_no_training_relu_20 --------------------------
	.section	.nv.info.triton_poi_fused__native_batch_norm_legit_no_training_relu_20,"",@"SHT_CUDA_INFO"
	.sectionflags	@""
	.align	4


	//----- nvinfo : EIATTR_CUDA_API_VERSION
	.align		4
        /*0000*/ 	.byte	0x04, 0x37
        /*0002*/ 	.short	(.L_11 - .L_10)
.L_10:
        /*0004*/ 	.word	0x0000007c


	//----- nvinfo : EIATTR_KPARAM_INFO
	.align		4
.L_11:
        /*0008*/ 	.byte	0x04, 0x17
        /*000a*/ 	.short	(.L_13 - .L_12)
.L_12:
        /*000c*/ 	.word	0x00000000
        /*0010*/ 	.short	0x0006
        /*0012*/ 	.short	0x0030
        /*0014*/ 	.byte	0x00, 0xf0, 0x11, 0x00


	//----- nvinfo : EIATTR_KPARAM_INFO
	.align		4
.L_13:
        /*0018*/ 	.byte	0x04, 0x17
        /*001a*/ 	.short	(.L_15 - .L_14)
.L_14:
        /*001c*/ 	.word	0x00000000
        /*0020*/ 	.short	0x0005
        /*0022*/ 	.short	0x0028
        /*0024*/ 	.byte	0x00, 0xf4, 0x21, 0x00


	//----- nvinfo : EIATTR_KPARAM_INFO
	.align		4
.L_15:
        /*0028*/ 	.byte	0x04, 0x17
        /*002a*/ 	.short	(.L_17 - .L_16)
.L_16:
        /*002c*/ 	.word	0x00000000
        /*0030*/ 	.short	0x0004
        /*0032*/ 	.short	0x0020
        /*0034*/ 	.byte	0x00, 0xf4, 0x21, 0x00


	//----- nvinfo : EIATTR_KPARAM_INFO
	.align		4
.L_17:
        /*0038*/ 	.byte	0x04, 0x17
        /*003a*/ 	.short	(.L_19 - .L_18)
.L_18:
        /*003c*/ 	.word	0x00000000
        /*0040*/ 	.short	0x0003
        /*0042*/ 	.short	0x0018
        /*0044*/ 	.byte	0x00, 0xf4, 0x21, 0x00


	//----- nvinfo : EIATTR_KPARAM_INFO
	.align		4
.L_19:
        /*0048*/ 	.byte	0x04, 0x17
        /*004a*/ 	.short	(.L_21 - .L_20)
.L_20:
        /*004c*/ 	.word	0x00000000
        /*0050*/ 	.short	0x0002
        /*0052*/ 	.short	0x0010
        /*0054*/ 	.byte	0x00, 0xf4, 0x21, 0x00


	//----- nvinfo : EIATTR_KPARAM_INFO
	.align		4
.L_21:
        /*0058*/ 	.byte	0x04, 0x17
        /*005a*/ 	.short	(.L_23 - .L_22)
.L_22:
        /*005c*/ 	.word	0x00000000
        /*0060*/ 	.short	0x0001
        /*0062*/ 	.short	0x0008
        /*0064*/ 	.byte	0x00, 0xf4, 0x21, 0x00


	//----- nvinfo : EIATTR_KPARAM_INFO
	.align		4
.L_23:
        /*0068*/ 	.byte	0x04, 0x17
        /*006a*/ 	.short	(.L_25 - .L_24)
.L_24:
        /*006c*/ 	.word	0x00000000
        /*0070*/ 	.short	0x0000
        /*0072*/ 	.short	0x0000
        /*0074*/ 	.byte	0x00, 0xf4, 0x21, 0x00


	//----- nvinfo : EIATTR_SPARSE_MMA_MASK
	.align		4
.L_25:
        /*0078*/ 	.byte	0x03, 0x50
        /*007a*/ 	.short	0x0000


	//----- nvinfo : EIATTR_MAXREG_COUNT
	.align		4
        /*007c*/ 	.byte	0x03, 0x1b
        /*007e*/ 	.short	0x00ff


	//----- nvinfo : EIATTR_EXIT_INSTR_OFFSETS
	.align		4
        /*0080*/ 	.byte	0x04, 0x1c
        /*0082*/ 	.short	(.L_27 - .L_26)


	//   ....[0]....
.L_26:
        /*0084*/ 	.word	0x00000420


	//   ....[1]....
        /*0088*/ 	.word	0x00000440


	//----- nvinfo : EIATTR_REQNTID
	.align		4
.L_27:
        /*008c*/ 	.byte	0x04, 0x10
        /*008e*/ 	.short	(.L_29 - .L_28)
.L_28:
        /*0090*/ 	.word	0x00000100
        /*0094*/ 	.word	0x00000001
        /*0098*/ 	.word	0x00000001


	//----- nvinfo : EIATTR_CBANK_PARAM_SIZE
	.align		4
.L_29:
        /*009c*/ 	.byte	0x03, 0x19
        /*009e*/ 	.short	0x0034


	//----- nvinfo : EIATTR_PARAM_CBANK
	.align		4
        /*00a0*/ 	.byte	0x04, 0x0a
        /*00a2*/ 	.short	(.L_31 - .L_30)
	.align		4
.L_30:
        /*00a4*/ 	.word	index@(.nv.constant0.triton_poi_fused__native_batch_norm_legit_no_training_relu_20)
        /*00a8*/ 	.short	0x0210
        /*00aa*/ 	.short	0x0034


	//----- nvinfo : EIATTR_SW_WAR
	.align		4
.L_31:
        /*00ac*/ 	.byte	0x04, 0x36
        /*00ae*/ 	.short	(.L_33 - .L_32)
.L_32:
        /*00b0*/ 	.word	0x00000008
.L_33:


//--------------------- .nv.callgraph             --------------------------
	.section	.nv.callgraph,"",@"SHT_CUDA_CALLGRAPH"
	.align	4
	.sectionentsize	8
	.align		4
        /*0000*/ 	.word	0x00000000
	.align		4
        /*0004*/ 	.word	0xffffffff
	.align		4
        /*0008*/ 	.word	0x00000000
	.align		4
        /*000c*/ 	.word	0xfffffffe
	.align		4
        /*0010*/ 	.word	0x00000000
	.align		4
        /*0014*/ 	.word	0xfffffffd
	.align		4
        /*0018*/ 	.word	0x00000000
	.align		4
        /*001c*/ 	.word	0xfffffffc


//--------------------- .nv.constant4             --------------------------
	.section	.nv.constant4,"a",@progbits
	.align	8
	.align		8
.nv.constant4:
        /*0000*/ 	.dword	_$_str
	.align		8
        /*0008*/ 	.dword	_$_str_$_2


//--------------------- .text.triton_poi_fused__native_batch_norm_legit_no_training_relu_20 --------------------------
	.section	.text.triton_poi_fused__native_batch_norm_legit_no_training_relu_20,"ax",@progbits
	.align	128
        .global         triton_poi_fused__native_batch_norm_legit_no_training_relu_20
        .type           triton_poi_fused__native_batch_norm_legit_no_training_relu_20,@function
        .size           triton_poi_fused__native_batch_norm_legit_no_training_relu_20,(.L_x_1 - triton_poi_fused__native_batch_norm_legit_no_training_relu_20)
        .other          triton_poi_fused__native_batch_norm_legit_no_training_relu_20,@"STO_CUDA_ENTRY STV_DEFAULT"
triton_poi_fused__native_batch_norm_legit_no_training_relu_20:
.text.triton_poi_fused__native_batch_norm_legit_no_training_relu_20:
[----:B------:R-:W0:Y:S01]  /*0000*/  LDC R1, c[0x0][0x28] ;  /* 0x00000a00ff017b82 */ /* 0x000e220000000800 */
[----:B------:R-:W1:Y:S07]  /*0010*/  S2R R0, SR_TID.X ;  /* 0x0000000000007919 */ /* 0x000e6e0000002100 */
[----:B------:R-:W2:Y:S01]  /*0020*/  LDC.64 R8, c[0x0][0x220] ;  /* 0x00008800ff087b82 */ /* 0x000ea20000000a00 */
[----:B------:R-:W-:Y:S01]  /*0030*/  ULDC.64 UR4, c[0x0][0x208] ;  /* 0x0000820000047ab9 */ /* 0x000fe20000000a00 */
[----:B------:R-:W3:Y:S06]  /*0040*/  S2R R5, SR_CTAID.X ;  /* 0x0000000000057919 */ /* 0x000eec0000002500 */
[----:B------:R-:W4:Y:S08]  /*0050*/  LDC.64 R12, c[0x0][0x210] ;  /* 0x00008400ff0c7b82 */ /* 0x000f300000000a00 */
[----:B------:R-:W5:Y:S08]  /*0060*/  LDC.64 R14, c[0x0][0x218] ;  /* 0x00008600ff0e7b82 */ /* 0x000f700000000a00 */
[----:B------:R-:W5:Y:S01]  /*0070*/  LDC.64 R16, c[0x0][0x228] ;  /* 0x00008a00ff107b82 */ /* 0x000f620000000a00 */
[----:B-1----:R-:W-:-:S07]  /*0080*/  SHF.L.U32 R0, R0, 0x1, RZ ;  /* 0x0000000100007819 */ /* 0x002fce00000006ff */
[----:B------:R-:W1:Y:S01]  /*0090*/  LDC.64 R18, c[0x0][0x230] ;  /* 0x00008c00ff127b82 */ /* 0x000e620000000a00 */
[----:B---3--:R-:W-:Y:S02]  /*00a0*/  SHF.R.S32.HI R3, RZ, 0x16, R5 ;  /* 0x00000016ff037819 */ /* 0x008fe40000011405 */
[----:B------:R-:W-:Y:S02]  /*00b0*/  LOP3.LUT R0, R0, 0x1fe, RZ, 0xc0, !PT ;  /* 0x000001fe00007812 */ /* 0x000fe400078ec0ff */
[----:B------:R-:W-:Y:S02]  /*00c0*/  SGXT R3, R3, 0x1 ;  /* 0x000000010303781a */ /* 0x000fe40000000200 */
[----:B------:R-:W-:-:S04]  /*00d0*/  LEA R0, R5, R0, 0x9 ;  /* 0x0000000005007211 */ /* 0x000fc800078e48ff */
[----:B------:R-:W-:Y:S02]  /*00e0*/  LEA.HI R3, R3, R0, RZ, 0x6 ;  /* 0x0000000003037211 */ /* 0x000fe400078f30ff */
[----:B------:R-:W-:Y:S02]  /*00f0*/  ISETP.GE.AND P0, PT, R0, 0xe8900, PT ;  /* 0x000e89000000780c */ /* 0x000fe40003f06270 */
[----:B------:R-:W-:-:S04]  /*0100*/  LOP3.LUT R3, R3, 0xffffffc0, RZ, 0xc0, !PT ;  /* 0xffffffc003037812 */ /* 0x000fc800078ec0ff */
[----:B------:R-:W-:Y:S02]  /*0110*/  IADD3 R11, R0, -R3, RZ ;  /* 0x80000003000b7210 */ /* 0x000fe40007ffe0ff */
[----:B------:R-:W-:-:S03]  /*0120*/  CS2R R2, SRZ ;  /* 0x0000000000027805 */ /* 0x000fc6000001ff00 */
[----:B--2---:R-:W-:-:S05]  /*0130*/  IMAD.WIDE R8, R11, 0x4, R8 ;  /* 0x000000040b087825 */ /* 0x004fca00078e0208 */
[----:B------:R2:W3:Y:S01]  /*0140*/  @!P0 LDG.E.EL.64 R2, desc[UR4][R8.64] ;  /* 0x0000000408028981 */ /* 0x0004e2000c2e1b00 */
[----:B------:R-:W-:Y:S02]  /*0150*/  CS2R R4, SRZ ;  /* 0x0000000000047805 */ /* 0x000fe4000001ff00 */
[----:B------:R-:W-:Y:S01]  /*0160*/  CS2R R6, SRZ ;  /* 0x0000000000067805 */ /* 0x000fe2000001ff00 */
[----:B----4-:R-:W-:-:S04]  /*0170*/  IMAD.WIDE R12, R0, 0x4, R12 ;  /* 0x00000004000c7825 */ /* 0x010fc800078e020c */
[C---:B-----5:R-:W-:Y:S01]  /*0180*/  IMAD.WIDE R14, R11.reuse, 0x4, R14 ;  /* 0x000000040b0e7825 */ /* 0x060fe200078e020e */
[----:B------:R-:W4:Y:S01]  /*0190*/  @!P0 LDG.E.64 R4, desc[UR4][R12.64] ;  /* 0x000000040c048981 */ /* 0x000f22000c1e1b00 */
[----:B--2---:R-:W-:Y:S02]  /*01a0*/  CS2R R8, SRZ ;  /* 0x0000000000087805 */ /* 0x004fe4000001ff00 */
[C---:B0-----:R-:W-:Y:S01]  /*01b0*/  IMAD.WIDE R16, R11.reuse, 0x4, R16 ;  /* 0x000000040b107825 */ /* 0x041fe200078e0210 */
[----:B------:R0:W4:Y:S03]  /*01c0*/  @!P0 LDG.E.EL.64 R6, desc[UR4][R14.64] ;  /* 0x000000040e068981 */ /* 0x000126000c2e1b00 */
[----:B-1----:R-:W-:Y:S01]  /*01d0*/  IMAD.WIDE R18, R11, 0x4, R18 ;  /* 0x000000040b127825 */ /* 0x002fe200078e0212 */
[----:B------:R-:W-:-:S04]  /*01e0*/  CS2R R10, SRZ ;  /* 0x00000000000a7805 */ /* 0x000fc8000001ff00 */
[----:B------:R-:W2:Y:S04]  /*01f0*/  @!P0 LDG.E.EL.64 R8, desc[UR4][R18.64] ;  /* 0x0000000412088981 */ /* 0x000ea8000c2e1b00 */
[----:B------:R-:W2:Y:S01]  /*0200*/  @!P0 LDG.E.EL.64 R10, desc[UR4][R16.64] ;  /* 0x00000004100a8981 */ /* 0x000ea2000c2e1b00 */
[----:B0-----:R-:W-:Y:S01]  /*0210*/  HFMA2.MMA R14, -RZ, RZ, 1.625, 0 ;  /* 0x3e800000ff0e7435 */ /* 0x001fe200000001ff */
[----:B---3--:R-:W-:Y:S01]  /*0220*/  FADD R2, R2, 0.0010000000474974513054 ;  /* 0x3a83126f02027421 */ /* 0x008fe20000000000 */
[----:B------:R-:W-:-:S03]  /*0230*/  FADD R3, R3, 0.0010000000474974513054 ;  /* 0x3a83126f03037421 */ /* 0x000fc60000000000 */
[----:B------:R-:W0:Y:S08]  /*0240*/  MUFU.SQRT R12, R2 ;  /* 0x00000002000c7308 */ /* 0x000e300000002000 */
[----:B------:R1:W3:Y:S01]  /*0250*/  MUFU.SQRT R13, R3 ;  /* 0x00000003000d7308 */ /* 0x0002e20000002000 */
[C---:B0-----:R-:W-:Y:S02]  /*0260*/  FSETP.GT.AND P1, PT, R12.reuse, 8.50705917302346158658e+37, PT ;  /* 0x7e8000000c00780b */ /* 0x041fe40003f24000 */
[----:B------:R-:W-:Y:S01]  /*0270*/  FSETP.GEU.AND P3, PT, R12, 1.175494350822287508e-38, PT ;  /* 0x008000000c00780b */ /* 0x000fe20003f6e000 */
[----:B-1----:R-:W0:Y:S01]  /*0280*/  LDC.64 R2, c[0x0][0x238] ;  /* 0x00008e00ff027b82 */ /* 0x002e220000000a00 */
[----:B---3--:R-:W-:-:S02]  /*0290*/  FSETP.GT.AND P2, PT, R13, 8.50705917302346158658e+37, PT ;  /* 0x7e8000000d00780b */ /* 0x008fc40003f44000 */
[----:B------:R-:W-:-:S07]  /*02a0*/  FSETP.GEU.AND P4, PT, R13, 1.175494350822287508e-38, PT ;  /* 0x008000000d00780b */ /* 0x000fce0003f8e000 */
[----:B------:R-:W-:-:S04]  /*02b0*/  @P1 FMUL R12, R12, 0.25 ;  /* 0x3e8000000c0c1820 */ /* 0x000fc80000400000 */
[----:B------:R-:W-:Y:S01]  /*02c0*/  @!P3 FMUL R12, R12, 16777216 ;  /* 0x4b8000000c0cb820 */ /* 0x000fe20000400000 */
[----:B------:R-:W-:-:S04]  /*02d0*/  @P2 FMUL R13, R13, 0.25 ;  /* 0x3e8000000d0d2820 */ /* 0x000fc80000400000 */
[----:B------:R-:W-:Y:S01]  /*02e0*/  @!P4 FMUL R13, R13, 16777216 ;  /* 0x4b8000000d0dc820 */ /* 0x000fe20000400000 */
[----:B------:R-:W1:Y:S01]  /*02f0*/  MUFU.RCP R12, R12 ;  /* 0x0000000c000c7308 */ /* 0x000e620000001000 */
[----:B------:R-:W-:-:S07]  /*0300*/  FSEL R15, R14, 1, P1 ;  /* 0x3f8000000e0f7808 */ /* 0x000fce0000800000 */
[----:B------:R-:W3:Y:S01]  /*0310*/  MUFU.RCP R13, R13 ;  /* 0x0000000d000d7308 */ /* 0x000ee20000001000 */
[----:B------:R-:W-:Y:S01]  /*0320*/  FSEL R14, R14, 1, P2 ;  /* 0x3f8000000e0e7808 */ /* 0x000fe20001000000 */
[----:B------:R-:W-:-:S04]  /*0330*/  @!P3 FMUL R15, R15, 16777216 ;  /* 0x4b8000000f0fb820 */ /* 0x000fc80000400000 */
[----:B------:R-:W-:Y:S01]  /*0340*/  @!P4 FMUL R14, R14, 16777216 ;  /* 0x4b8000000e0ec820 */ /* 0x000fe20000400000 */
[----:B----4-:R-:W-:Y:S01]  /*0350*/  FADD R5, -R7, R5 ;  /* 0x0000000507057221 */ /* 0x010fe20000000100 */
[----:B------:R-:W-:Y:S01]  /*0360*/  FADD R4, -R6, R4 ;  /* 0x0000000406047221 */ /* 0x000fe20000000100 */
[----:B-1----:R-:W-:Y:S01]  /*0370*/  FMUL R15, R12, R15 ;  /* 0x0000000f0c0f7220 */ /* 0x002fe20000400000 */
[----:B---3--:R-:W-:-:S03]  /*0380*/  FMUL R14, R13, R14 ;  /* 0x0000000e0d0e7220 */ /* 0x008fc60000400000 */
[----:B------:R-:W-:Y:S01]  /*0390*/  FMUL R15, R4, R15 ;  /* 0x0000000f040f7220 */ /* 0x000fe20000400000 */
[----:B------:R-:W-:-:S03]  /*03a0*/  FMUL R14, R5, R14 ;  /* 0x0000000e050e7220 */ /* 0x000fc60000400000 */
[----:B--2---:R-:W-:Y:S01]  /*03b0*/  FFMA R8, R15, R10, R8 ;  /* 0x0000000a0f087223 */ /* 0x004fe20000000008 */
[----:B------:R-:W-:-:S04]  /*03c0*/  FFMA R9, R14, R11, R9 ;  /* 0x0000000b0e097223 */ /* 0x000fc80000000009 */
[----:B------:R-:W-:Y:S02]  /*03d0*/  FSETP.GEU.AND P1, PT, R8, RZ, PT ;  /* 0x000000ff0800720b */ /* 0x000fe40003f2e000 */
[C---:B------:R-:W-:Y:S01]  /*03e0*/  FSETP.GEU.AND P2, PT, R9.reuse, RZ, PT ;  /* 0x000000ff0900720b */ /* 0x040fe20003f4e000 */
[----:B0-----:R-:W-:Y:S01]  /*03f0*/  IMAD.WIDE R2, R0, 0x4, R2 ;  /* 0x0000000400027825 */ /* 0x001fe200078e0202 */
[----:B------:R-:W-:Y:S02]  /*0400*/  FSEL R8, R8, RZ, P1 ;  /* 0x000000ff08087208 */ /* 0x000fe40000800000 */
[----:B------:R-:W-:Y:S01]  /*0410*/  FSEL R9, R9, RZ, P2 ;  /* 0x000000ff09097208 */ /* 0x000fe20001000000 */
[----:B------:R-:W-:Y:S08]  /*0420*/  @P0 EXIT ;  /* 0x000000000000094d */ /* 0x000ff00003800000 */
[----:B------:R-:W-:Y:S01]  /*0430*/  STG.E.64 desc[UR4][R2.64], R8 ;  /* 0x0000000802007986 */ /* 0x000fe2000c101b04 */
[----:B------:R-:W-:Y:S05]  /*0440*/  EXIT ;  /* 0x000000000000794d */ /* 0x000fea0003800000 */
.L_x_0:
[----:B------:R-:W-:-:S00]  /*0450*/  BRA `(.L_x_0) ;  /* 0xfffffffc00fc7947 */ /* 0x000fc0000383ffff */
[----:B------:R-:W-:-:S00]  /*0460*/  NOP ;  /* 0x0000000000007918 */ /* 0x000fc00000000000 */
        /* <DEDUP_REMOVED lines=9> */
.L_x_1:


//--------------------- .nv.global.init           --------------------------
	.section	.nv.global.init,"aw",@progbits
.nv.global.init:
	.type		_$_str,@object
	.size		_$_str,(_$_str_$_2 - _$_str)
_$_str:
        /*0000*/ 	.byte	0x5f, 0x5f, 0x43, 0x55, 0x44, 0x41, 0x5f, 0x46, 0x54, 0x5a, 0x00
	.type		_$_str_$_2,@object
	.size		_$_str_$_2,(.L_1 - _$_str_$_2)
_$_str_$_2:
        /*000b*/ 	.byte	0x5f, 0x5f, 0x43, 0x55, 0x44, 0x41, 0x5f, 0x50, 0x52, 0x45, 0x43, 0x5f, 0x53, 0x51, 0x52, 0x54
        /*001b*/ 	.byte	0x00
.L_1:


//--------------------- .nv.constant0.triton_poi_fused__native_batch_norm_legit_no_training_relu_20 --------------------------
	.section	.nv.constant0.triton_poi_fused__native_batch_norm_legit_no_training_relu_20,"a",@progbits
	.sectionflags	@""
	.align	4
.nv.constant0.triton_poi_fused__native_batch_norm_legit_no_training_relu_20:
	.zero		580
